	.headerflags	@"EF_CUDA_TEXMODE_UNIFIED EF_CUDA_64BIT_ADDRESS EF_CUDA_ACCELERATORS EF_CUDA_SM90 EF_CUDA_VIRTUAL_SM(EF_CUDA_SM90)"
	.elftype	@"ET_EXEC"


//--------------------- .nv.info                  --------------------------
	.section	.nv.info,"",@"SHT_CUDA_INFO"
	.align	4


	//----- nvinfo : EIATTR_REGCOUNT
	.align		4
        /*0000*/ 	.byte	0x04, 0x2f
        /*0002*/ 	.short	(.L_1 - .L_0)
	.align		4
.L_0:
        /*0004*/ 	.word	index@(triton_poi_fused_convolution_mul_sigmoid_1)
        /*0008*/ 	.word	0x0000000e


	//----- nvinfo : EIATTR_MIN_STACK_SIZE
	.align		4
.L_1:
        /*000c*/ 	.byte	0x04, 0x12
        /*000e*/ 	.short	(.L_3 - .L_2)
	.align		4
.L_2:
        /*0010*/ 	.word	index@(triton_poi_fused_convolution_mul_sigmoid_1)
        /*0014*/ 	.word	0x00000000


	//----- nvinfo : EIATTR_FRAME_SIZE
	.align		4
.L_3:
        /*0018*/ 	.byte	0x04, 0x11
        /*001a*/ 	.short	(.L_5 - .L_4)
	.align		4
.L_4:
        /*001c*/ 	.word	index@(triton_poi_fused_convolution_mul_sigmoid_1)
        /*0020*/ 	.word	0x00000000


	//----- nvinfo : EIATTR_MIN_STACK_SIZE
	.align		4
.L_5:
        /*0024*/ 	.byte	0x04, 0x12
        /*0026*/ 	.short	(.L_7 - .L_6)
	.align		4
.L_6:
        /*0028*/ 	.word	index@(triton_poi_fused_convolution_mul_sigmoid_1)
        /*002c*/ 	.word	0x00000000
.L_7:


//--------------------- .nv.info.triton_poi_fused_convolution_mul_sigmoid_1 --------------------------
	.section	.nv.info.triton_poi_fused_convolution_mul_sigmoid_1,"",@"SHT_CUDA_INFO"
	.sectionflags	@""
	.align	4


	//----- nvinfo : EIATTR_CUDA_API_VERSION
	.align		4
        /*0000*/ 	.byte	0x04, 0x37
        /*0002*/ 	.short	(.L_9 - .L_8)
.L_8:
        /*0004*/ 	.word	0x0000007c


	//----- nvinfo : EIATTR_KPARAM_INFO
	.align		4
.L_9:
        /*0008*/ 	.byte	0x04, 0x17
        /*000a*/ 	.short	(.L_11 - .L_10)
.L_10:
        /*000c*/ 	.word	0x00000000
        /*0010*/ 	.short	0x0003
        /*0012*/ 	.short	0x0018
        /*0014*/ 	.byte	0x00, 0xf0, 0x11, 0x00


	//----- nvinfo : EIATTR_KPARAM_INFO
	.align		4
.L_11:
        /*0018*/ 	.byte	0x04, 0x17
        /*001a*/ 	.short	(.L_13 - .L_12)
.L_12:
        /*001c*/ 	.word	0x00000000
        /*0020*/ 	.short	0x0002
        /*0022*/ 	.short	0x0010
        /*0024*/ 	.byte	0x00, 0xf4, 0x21, 0x00


	//----- nvinfo : EIATTR_KPARAM_INFO
	.align		4
.L_13:
        /*0028*/ 	.byte	0x04, 0x17
        /*002a*/ 	.short	(.L_15 - .L_14)
.L_14:
        /*002c*/ 	.word	0x00000000
        /*0030*/ 	.short	0x0001
        /*0032*/ 	.short	0x0008
        /*0034*/ 	.byte	0x00, 0xf4, 0x21, 0x00


	//----- nvinfo : EIATTR_KPARAM_INFO
	.align		4
.L_15:
        /*0038*/ 	.byte	0x04, 0x17
        /*003a*/ 	.short	(.L_17 - .L_16)
.L_16:
        /*003c*/ 	.word	0x00000000
        /*0040*/ 	.short	0x0000
        /*0042*/ 	.short	0x0000
        /*0044*/ 	.byte	0x00, 0xf4, 0x21, 0x00


	//----- nvinfo : EIATTR_SPARSE_MMA_MASK
	.align		4
.L_17:
        /*0048*/ 	.byte	0x03, 0x50
        /*004a*/ 	.short	0x0000


	//----- nvinfo : EIATTR_MAXREG_COUNT
	.align		4
        /*004c*/ 	.byte	0x03, 0x1b
        /*004e*/ 	.short	0x00ff


	//----- nvinfo : EIATTR_EXIT_INSTR_OFFSETS
	.align		4
        /*0050*/ 	.byte	0x04, 0x1c
        /*0052*/ 	.short	(.L_19 - .L_18)


	//   ....[0]....
.L_18:
        /*0054*/ 	.word	0x00000280


	//   ....[1]....
        /*0058*/ 	.word	0x000002a0


	//----- nvinfo : EIATTR_REQNTID
	.align		4
.L_19:
        /*005c*/ 	.byte	0x04, 0x10
        /*005e*/ 	.short	(.L_21 - .L_20)
.L_20:
        /*0060*/ 	.word	0x00000020
        /*0064*/ 	.word	0x00000001
        /*0068*/ 	.word	0x00000001


	//----- nvinfo : EIATTR_CBANK_PARAM_SIZE
	.align		4
.L_21:
        /*006c*/ 	.byte	0x03, 0x19
        /*006e*/ 	.short	0x001c


	//----- nvinfo : EIATTR_PARAM_CBANK
	.align		4
        /*0070*/ 	.byte	0x04, 0x0a
        /*0072*/ 	.short	(.L_23 - .L_22)
	.align		4
.L_22:
        /*0074*/ 	.word	index@(.nv.constant0.triton_poi_fused_convolution_mul_sigmoid_1)
        /*0078*/ 	.short	0x0210
        /*007a*/ 	.short	0x001c


	//----- nvinfo : EIATTR_SW_WAR
	.align		4
.L_23:
        /*007c*/ 	.byte	0x04, 0x36
        /*007e*/ 	.short	(.L_25 - .L_24)
.L_24:
        /*0080*/ 	.word	0x00000008
.L_25:


//--------------------- .nv.callgraph             --------------------------
	.section	.nv.callgraph,"",@"SHT_CUDA_CALLGRAPH"
	.align	4
	.sectionentsize	8
	.align		4
        /*0000*/ 	.word	0x00000000
	.align		4
        /*0004*/ 	.word	0xffffffff
	.align		4
        /*0008*/ 	.word	0x00000000
	.align		4
        /*000c*/ 	.word	0xfffffffe
	.align		4
        /*0010*/ 	.word	0x00000000
	.align		4
        /*0014*/ 	.word	0xfffffffd
	.align		4
        /*0018*/ 	.word	0x00000000
	.align		4
        /*001c*/ 	.word	0xfffffffc


//--------------------- .text.triton_poi_fused_convolution_mul_sigmoid_1 --------------------------
	.section	.text.triton_poi_fused_convolution_mul_sigmoid_1,"ax",@progbits
	.align	128
        .global         triton_poi_fused_convolution_mul_sigmoid_1
        .type           triton_poi_fused_convolution_mul_sigmoid_1,@function
        .size           triton_poi_fused_convolution_mul_sigmoid_1,(.L_x_1 - triton_poi_fused_convolution_mul_sigmoid_1)
        .other          triton_poi_fused_convolution_mul_sigmoid_1,@"STO_CUDA_ENTRY STV_DEFAULT"
triton_poi_fused_convolution_mul_sigmoid_1:
.text.triton_poi_fused_convolution_mul_sigmoid_1:
[----:B------:R-:W0:Y:S02]  /*0000*/  LDC R1, c[0x0][0x28] ;  /* 0x00000a00ff017b82 */ /* 0x000e240000000800 */
[----:B------:R-:W1:Y:S01]  /*0010*/  S2R R10, SR_TID.X ;  /* 0x00000000000a7919 */ /* 0x000e620000002100 */
[----:B------:R-:W2:Y:S01]  /*0020*/  LDC.64 R4, c[0x0][0x218] ;  /* 0x00008600ff047b82 */ /* 0x000ea20000000a00 */
[----:B------:R-:W-:Y:S01]  /*0030*/  ULDC.64 UR4, c[0x0][0x208] ;  /* 0x0000820000047ab9 */ /* 0x000fe20000000a00 */
[----:B------:R-:W3:Y:S06]  /*0040*/  S2R R9, SR_CTAID.X ;  /* 0x0000000000097919 */ /* 0x000eec0000002500 */
[----:B------:R-:W4:Y:S01]  /*0050*/  LDC.64 R2, c[0x0][0x210] ;  /* 0x00008400ff027b82 */ /* 0x000f220000000a00 */
[----:B-1----:R-:W-:-:S02]  /*0060*/  LOP3.LUT R0, R10, 0xf, RZ, 0xc0, !PT ;  /* 0x0000000f0a007812 */ /* 0x002fc400078ec0ff */
[----:B---3--:R-:W-:Y:S02]  /*0070*/  SHF.R.S32.HI R6, RZ, 0x1b, R9 ;  /* 0x0000001bff067819 */ /* 0x008fe40000011409 */
[----:B------:R-:W-:Y:S02]  /*0080*/  LEA R9, R9, R0, 0x4 ;  /* 0x0000000009097211 */ /* 0x000fe400078e20ff */
[----:B------:R-:W-:Y:S02]  /*0090*/  SGXT R0, R6, 0x1 ;  /* 0x000000010600781a */ /* 0x000fe40000000200 */
[C---:B------:R-:W-:Y:S01]  /*00a0*/  ISETP.GE.AND P0, PT, R9.reuse, 0x10, PT ;  /* 0x000000100900780c */ /* 0x040fe20003f06270 */
[----:B----4-:R-:W-:Y:S01]  /*00b0*/  IMAD.WIDE R2, R9, 0x4, R2 ;  /* 0x0000000409027825 */ /* 0x010fe200078e0202 */
[----:B------:R-:W-:-:S04]  /*00c0*/  LEA.HI R0, R0, R9, RZ, 0x2 ;  /* 0x0000000900007211 */ /* 0x000fc800078f10ff */
[----:B------:R-:W-:-:S04]  /*00d0*/  LOP3.LUT R0, R0, 0xfffffffc, RZ, 0xc0, !PT ;  /* 0xfffffffc00007812 */ /* 0x000fc800078ec0ff */
[----:B------:R-:W-:Y:S01]  /*00e0*/  IADD3 R7, R9, -R0, RZ ;  /* 0x8000000009077210 */ /* 0x000fe20007ffe0ff */
[----:B------:R-:W-:-:S04]  /*00f0*/  IMAD.MOV.U32 R0, RZ, RZ, RZ ;  /* 0x000000ffff007224 */ /* 0x000fc800078e00ff */
[----:B--2---:R-:W-:Y:S01]  /*0100*/  IMAD.WIDE R4, R7, 0x4, R4 ;  /* 0x0000000407047825 */ /* 0x004fe200078e0204 */
[----:B------:R-:W-:Y:S01]  /*0110*/  HFMA2.MMA R7, -RZ, RZ, 0, 0 ;  /* 0x00000000ff077435 */ /* 0x000fe200000001ff */
[----:B------:R-:W2:Y:S09]  /*0120*/  @!P0 LDG.E R0, desc[UR4][R2.64] ;  /* 0x0000000402008981 */ /* 0x000eb2000c1e1900 */
[----:B------:R1:W2:Y:S02]  /*0130*/  @!P0 LDG.E.EL R7, desc[UR4][R4.64] ;  /* 0x0000000404078981 */ /* 0x0002a4000c2e1900 */
[----:B-1----:R-:W-:-:S02]  /*0140*/  IMAD.MOV.U32 R5, RZ, RZ, 0x3e800000 ;  /* 0x3e800000ff057424 */ /* 0x002fc400078e00ff */
[----:B--2---:R-:W-:-:S04]  /*0150*/  FADD R11, R7, R0 ;  /* 0x00000000070b7221 */ /* 0x004fc80000000000 */
[----:B------:R-:W-:-:S04]  /*0160*/  FADD R0, RZ, -R11 ;  /* 0x8000000bff007221 */ /* 0x000fc80000000000 */
[----:B------:R-:W-:-:S05]  /*0170*/  FMUL R0, R0, 1.4426950216293334961 ;  /* 0x3fb8aa3b00007820 */ /* 0x000fca0000400000 */
[----:B------:R-:W-:-:S13]  /*0180*/  FSETP.GEU.AND P0, PT, R0, -126, PT ;  /* 0xc2fc00000000780b */ /* 0x000fda0003f0e000 */
[----:B------:R-:W-:-:S04]  /*0190*/  @!P0 FMUL R0, R0, 0.5 ;  /* 0x3f00000000008820 */ /* 0x000fc80000400000 */
[----:B------:R-:W1:Y:S02]  /*01a0*/  MUFU.EX2 R6, R0 ;  /* 0x0000000000067308 */ /* 0x000e640000000800 */
[----:B-1----:R-:W-:Y:S01]  /*01b0*/  @!P0 FMUL R6, R6, R6 ;  /* 0x0000000606068220 */ /* 0x002fe20000400000 */
[----:B------:R-:W-:-:S03]  /*01c0*/  LOP3.LUT P0, RZ, R10, 0x10, RZ, 0xc0, !PT ;  /* 0x000000100aff7812 */ /* 0x000fc6000780c0ff */
[----:B------:R-:W-:Y:S01]  /*01d0*/  FADD R8, R6, 1 ;  /* 0x3f80000006087421 */ /* 0x000fe20000000000 */
[----:B------:R-:W-:Y:S01]  /*01e0*/  ISETP.LT.AND P0, PT, R9, 0x10, !P0 ;  /* 0x000000100900780c */ /* 0x000fe20004701270 */
[----:B------:R-:W1:Y:S03]  /*01f0*/  LDC.64 R6, c[0x0][0x220] ;  /* 0x00008800ff067b82 */ /* 0x000e660000000a00 */
[----:B------:R-:W-:-:S04]  /*0200*/  FSETP.GT.AND P1, PT, R8, 8.50705917302346158658e+37, PT ;  /* 0x7e8000000800780b */ /* 0x000fc80003f24000 */
[----:B------:R-:W-:-:S05]  /*0210*/  FSEL R5, R5, 1, P1 ;  /* 0x3f80000005057808 */ /* 0x000fca0000800000 */
[----:B------:R2:W-:Y:S04]  /*0220*/  @P0 STG.E desc[UR4][R2.64], R11 ;  /* 0x0000000b02000986 */ /* 0x0005e8000c101904 */
[----:B------:R-:W-:-:S06]  /*0230*/  @P1 FMUL R8, R8, 0.25 ;  /* 0x3e80000008081820 */ /* 0x000fcc0000400000 */
[----:B------:R-:W3:Y:S02]  /*0240*/  MUFU.RCP R8, R8 ;  /* 0x0000000800087308 */ /* 0x000ee40000001000 */
[----:B---3--:R-:W-:Y:S01]  /*0250*/  FMUL R0, R8, R5 ;  /* 0x0000000508007220 */ /* 0x008fe20000400000 */
[----:B-1----:R-:W-:-:S04]  /*0260*/  IMAD.WIDE R4, R9, 0x4, R6 ;  /* 0x0000000409047825 */ /* 0x002fc800078e0206 */
[----:B------:R-:W-:Y:S01]  /*0270*/  FMUL R7, R11, R0 ;  /* 0x000000000b077220 */ /* 0x000fe20000400000 */
[----:B--2---:R-:W-:Y:S06]  /*0280*/  @!P0 EXIT ;  /* 0x000000000000894d */ /* 0x004fec0003800000 */
[----:B------:R-:W-:Y:S01]  /*0290*/  STG.E desc[UR4][R4.64], R7 ;  /* 0x0000000704007986 */ /* 0x000fe2000c101904 */
[----:B------:R-:W-:Y:S05]  /*02a0*/  EXIT ;  /* 0x000000000000794d */ /* 0x000fea0003800000 */
.L_x_0:
[----:B------:R-:W-:-:S00]  /*02b0*/  BRA `(.L_x_0) ;  /* 0xfffffffc00fc7947 */ /* 0x000fc0000383ffff */
[----:B------:R-:W-:-:S00]  /*02c0*/  NOP ;  /* 0x0000000000007918 */ /* 0x000fc00000000000 */
        /* <DEDUP_REMOVED lines=11> */
.L_x_1:


//--------------------- .nv.constant0.triton_poi_fused_convolution_mul_sigmoid_1 --------------------------
	.section	.nv.constant0.triton_poi_fused_convolution_mul_sigmoid_1,"a",@progbits
	.sectionflags	@""
	.align	4
.nv.constant0.triton_poi_fused_convolution_mul_sigmoid_1:
	.zero		556
